	.headerflags	@"EF_CUDA_TEXMODE_UNIFIED EF_CUDA_64BIT_ADDRESS EF_CUDA_ACCELERATORS EF_CUDA_SM90 EF_CUDA_VIRTUAL_SM(EF_CUDA_SM90)"
	.elftype	@"ET_EXEC"


//--------------------- .nv.info                  --------------------------
	.section	.nv.info,"",@"SHT_CUDA_INFO"
	.align	4


	//----- nvinfo : EIATTR_REGCOUNT
	.align		4
        /*0000*/ 	.byte	0x04, 0x2f
        /*0002*/ 	.short	(.L_3 - .L_2)
	.align		4
.L_2:
        /*0004*/ 	.word	index@(triton_poi_fused__native_batch_norm_legit_no_training_48)
        /*0008*/ 	.word	0x00000012


	//----- nvinfo : EIATTR_MIN_STACK_SIZE
	.align		4
.L_3:
        /*000c*/ 	.byte	0x04, 0x12
        /*000e*/ 	.short	(.L_5 - .L_4)
	.align		4
.L_4:
        /*0010*/ 	.word	index@(triton_poi_fused__native_batch_norm_legit_no_training_48)
        /*0014*/ 	.word	0x00000000


	//----- nvinfo : EIATTR_FRAME_SIZE
	.align		4
.L_5:
        /*0018*/ 	.byte	0x04, 0x11
        /*001a*/ 	.short	(.L_7 - .L_6)
	.align		4
.L_6:
        /*001c*/ 	.word	index@(triton_poi_fused__native_batch_norm_legit_no_training_48)
        /*0020*/ 	.word	0x00000000


	//----- nvinfo : EIATTR_MIN_STACK_SIZE
	.align		4
.L_7:
        /*0024*/ 	.byte	0x04, 0x12
        /*0026*/ 	.short	(.L_9 - .L_8)
	.align		4
.L_8:
        /*0028*/ 	.word	index@(triton_poi_fused__native_batch_norm_legit_no_training_48)
        /*002c*/ 	.word	0x00000000
.L_9:


//--------------------- .nv.info.triton_poi_fused__native_batch_norm_legit_no_training_48 --------------------------
	.section	.nv.info.triton_poi_fused__native_batch_norm_legit_no_training_48,"",@"SHT_CUDA_INFO"
	.sectionflags	@""
	.align	4


	//----- nvinfo : EIATTR_CUDA_API_VERSION
	.align		4
        /*0000*/ 	.byte	0x04, 0x37
        /*0002*/ 	.short	(.L_11 - .L_10)
.L_10:
        /*0004*/ 	.word	0x0000007c


	//----- nvinfo : EIATTR_KPARAM_INFO
	.align		4
.L_11:
        /*0008*/ 	.byte	0x04, 0x17
        /*000a*/ 	.short	(.L_13 - .L_12)
.L_12:
        /*000c*/ 	.word	0x00000000
        /*0010*/ 	.short	0x0006
        /*0012*/ 	.short	0x0030
        /*0014*/ 	.byte	0x00, 0xf0, 0x11, 0x00


	//----- nvinfo : EIATTR_KPARAM_INFO
	.align		4
.L_13:
        /*0018*/ 	.byte	0x04, 0x17
        /*001a*/ 	.short	(.L_15 - .L_14)
.L_14:
        /*001c*/ 	.word	0x00000000
        /*0020*/ 	.short	0x0005
        /*0022*/ 	.short	0x0028
        /*0024*/ 	.byte	0x00, 0xf4, 0x21, 0x00


	//----- nvinfo : EIATTR_KPARAM_INFO
	.align		4
.L_15:
        /*0028*/ 	.byte	0x04, 0x17
        /*002a*/ 	.short	(.L_17 - .L_16)
.L_16:
        /*002c*/ 	.word	0x00000000
        /*0030*/ 	.short	0x0004
        /*0032*/ 	.short	0x0020
        /*0034*/ 	.byte	0x00, 0xf4, 0x21, 0x00


	//----- nvinfo : EIATTR_KPARAM_INFO
	.align		4
.L_17:
        /*0038*/ 	.byte	0x04, 0x17
        /*003a*/ 	.short	(.L_19 - .L_18)
.L_18:
        /*003c*/ 	.word	0x00000000
        /*0040*/ 	.short	0x0003
        /*0042*/ 	.short	0x0018
        /*0044*/ 	.byte	0x00, 0xf4, 0x21, 0x00


	//----- nvinfo : EIATTR_KPARAM_INFO
	.align		4
.L_19:
        /*0048*/ 	.byte	0x04, 0x17
        /*004a*/ 	.short	(.L_21 - .L_20)
.L_20:
        /*004c*/ 	.word	0x00000000
        /*0050*/ 	.short	0x0002
        /*0052*/ 	.short	0x0010
        /*0054*/ 	.byte	0x00, 0xf4, 0x21, 0x00


	//----- nvinfo : EIATTR_KPARAM_INFO
	.align		4
.L_21:
        /*0058*/ 	.byte	0x04, 0x17
        /*005a*/ 	.short	(.L_23 - .L_22)
.L_22:
        /*005c*/ 	.word	0x00000000
        /*0060*/ 	.short	0x0001
        /*0062*/ 	.short	0x0008
        /*0064*/ 	.byte	0x00, 0xf4, 0x21, 0x00


	//----- nvinfo : EIATTR_KPARAM_INFO
	.align		4
.L_23:
        /*0068*/ 	.byte	0x04, 0x17
        /*006a*/ 	.short	(.L_25 - .L_24)
.L_24:
        /*006c*/ 	.word	0x00000000
        /*0070*/ 	.short	0x0000
        /*0072*/ 	.short	0x0000
        /*0074*/ 	.byte	0x00, 0xf4, 0x21, 0x00


	//----- nvinfo : EIATTR_SPARSE_MMA_MASK
	.align		4
.L_25:
        /*0078*/ 	.byte	0x03, 0x50
        /*007a*/ 	.short	0x0000


	//----- nvinfo : EIATTR_MAXREG_COUNT
	.align		4
        /*007c*/ 	.byte	0x03, 0x1b
        /*007e*/ 	.short	0x00ff


	//----- nvinfo : EIATTR_EXIT_INSTR_OFFSETS
	.align		4
        /*0080*/ 	.byte	0x04, 0x1c
        /*0082*/ 	.short	(.L_27 - .L_26)


	//   ....[0]....
.L_26:
        /*0084*/ 	.word	0x00000390


	//----- nvinfo : EIATTR_REQNTID
	.align		4
.L_27:
        /*0088*/ 	.byte	0x04, 0x10
        /*008a*/ 	.short	(.L_29 - .L_28)
.L_28:
        /*008c*/ 	.word	0x00000080
        /*0090*/ 	.word	0x00000001
        /*0094*/ 	.word	0x00000001


	//----- nvinfo : EIATTR_CBANK_PARAM_SIZE
	.align		4
.L_29:
        /*0098*/ 	.byte	0x03, 0x19
        /*009a*/ 	.short	0x0034


	//----- nvinfo : EIATTR_PARAM_CBANK
	.align		4
        /*009c*/ 	.byte	0x04, 0x0a
        /*009e*/ 	.short	(.L_31 - .L_30)
	.align		4
.L_30:
        /*00a0*/ 	.word	index@(.nv.constant0.triton_poi_fused__native_batch_norm_legit_no_training_48)
        /*00a4*/ 	.short	0x0210
        /*00a6*/ 	.short	0x0034


	//----- nvinfo : EIATTR_SW_WAR
	.align		4
.L_31:
        /*00a8*/ 	.byte	0x04, 0x36
        /*00aa*/ 	.short	(.L_33 - .L_32)
.L_32:
        /*00ac*/ 	.word	0x00000008
.L_33:


//--------------------- .nv.callgraph             --------------------------
	.section	.nv.callgraph,"",@"SHT_CUDA_CALLGRAPH"
	.align	4
	.sectionentsize	8
	.align		4
        /*0000*/ 	.word	0x00000000
	.align		4
        /*0004*/ 	.word	0xffffffff
	.align		4
        /*0008*/ 	.word	0x00000000
	.align		4
        /*000c*/ 	.word	0xfffffffe
	.align		4
        /*0010*/ 	.word	0x00000000
	.align		4
        /*0014*/ 	.word	0xfffffffd
	.align		4
        /*0018*/ 	.word	0x00000000
	.align		4
        /*001c*/ 	.word	0xfffffffc


//--------------------- .nv.constant4             --------------------------
	.section	.nv.constant4,"a",@progbits
	.align	8
	.align		8
.nv.constant4:
        /*0000*/ 	.dword	_$_str
	.align		8
        /*0008*/ 	.dword	_$_str_$_2


//--------------------- .text.triton_poi_fused__native_batch_norm_legit_no_training_48 --------------------------
	.section	.text.triton_poi_fused__native_batch_norm_legit_no_training_48,"ax",@progbits
	.align	128
        .global         triton_poi_fused__native_batch_norm_legit_no_training_48
        .type           triton_poi_fused__native_batch_norm_legit_no_training_48,@function
        .size           triton_poi_fused__native_batch_norm_legit_no_training_48,(.L_x_1 - triton_poi_fused__native_batch_norm_legit_no_training_48)
        .other          triton_poi_fused__native_batch_norm_legit_no_training_48,@"STO_CUDA_ENTRY STV_DEFAULT"
triton_poi_fused__native_batch_norm_legit_no_training_48:
.text.triton_poi_fused__native_batch_norm_legit_no_training_48:
[----:B------:R-:W-:Y:S01]  /*0000*/  LDC R1, c[0x0][0x28] ;  /* 0x00000a00ff017b82 */ /* 0x000fe20000000800 */
[----:B------:R-:W1:Y:S07]  /*0010*/  S2R R0, SR_TID.X ;  /* 0x0000000000007919 */ /* 0x000e6e0000002100 */
[----:B------:R-:W2:Y:S01]  /*0020*/  LDC.64 R2, c[0x0][0x220] ;  /* 0x00008800ff027b82 */ /* 0x000ea20000000a00 */
[----:B------:R-:W-:Y:S01]  /*0030*/  ULDC.64 UR4, c[0x0][0x208] ;  /* 0x0000820000047ab9 */ /* 0x000fe20000000a00 */
[----:B------:R-:W3:Y:S06]  /*0040*/  S2R R7, SR_CTAID.X ;  /* 0x0000000000077919 */ /* 0x000eec0000002500 */
[----:B------:R-:W4:Y:S08]  /*0050*/  LDC.64 R8, c[0x0][0x228] ;  /* 0x00008a00ff087b82 */ /* 0x000f300000000a00 */
[----:B------:R-:W5:Y:S01]  /*0060*/  LDC.64 R10, c[0x0][0x230] ;  /* 0x00008c00ff0a7b82 */ /* 0x000f620000000a00 */
[----:B-1----:R-:W-:-:S02]  /*0070*/  SHF.L.U32 R0, R0, 0x1, RZ ;  /* 0x0000000100007819 */ /* 0x002fc400000006ff */
[----:B---3--:R-:W-:Y:S02]  /*0080*/  SHF.R.S32.HI R5, RZ, 0x17, R7 ;  /* 0x00000017ff057819 */ /* 0x008fe40000011407 */
[----:B------:R-:W-:Y:S02]  /*0090*/  LOP3.LUT R0, R0, 0xfe, RZ, 0xc0, !PT ;  /* 0x000000fe00007812 */ /* 0x000fe400078ec0ff */
[----:B------:R-:W-:Y:S02]  /*00a0*/  SGXT R5, R5, 0x1 ;  /* 0x000000010505781a */ /* 0x000fe40000000200 */
[----:B------:R-:W-:Y:S02]  /*00b0*/  LEA R0, R7, R0, 0x8 ;  /* 0x0000000007007211 */ /* 0x000fe400078e40ff */
[----:B------:R-:W1:Y:S02]  /*00c0*/  LDC.64 R6, c[0x0][0x218] ;  /* 0x00008600ff067b82 */ /* 0x000e640000000a00 */
[----:B------:R-:W-:-:S04]  /*00d0*/  LEA.HI R5, R5, R0, RZ, 0x9 ;  /* 0x0000000005057211 */ /* 0x000fc800078f48ff */
[----:B------:R-:W-:-:S04]  /*00e0*/  LOP3.LUT R5, R5, 0xfffffe00, RZ, 0xc0, !PT ;  /* 0xfffffe0005057812 */ /* 0x000fc800078ec0ff */
[----:B------:R-:W-:Y:S02]  /*00f0*/  IADD3 R13, R0, -R5, RZ ;  /* 0x80000005000d7210 */ /* 0x000fe40007ffe0ff */
[----:B------:R-:W3:Y:S03]  /*0100*/  LDC.64 R4, c[0x0][0x210] ;  /* 0x00008400ff047b82 */ /* 0x000ee60000000a00 */
[----:B--2---:R-:W-:-:S06]  /*0110*/  IMAD.WIDE R2, R13, 0x4, R2 ;  /* 0x000000040d027825 */ /* 0x004fcc00078e0202 */
[----:B------:R-:W2:Y:S01]  /*0120*/  LDG.E.EL.64 R2, desc[UR4][R2.64] ;  /* 0x0000000402027981 */ /* 0x000ea2000c2e1b00 */
[----:B-1----:R-:W-:-:S06]  /*0130*/  IMAD.WIDE R6, R13, 0x4, R6 ;  /* 0x000000040d067825 */ /* 0x002fcc00078e0206 */
[----:B------:R-:W2:Y:S01]  /*0140*/  LDG.E.EL.64 R6, desc[UR4][R6.64] ;  /* 0x0000000406067981 */ /* 0x000ea2000c2e1b00 */
[----:B---3--:R-:W-:-:S06]  /*0150*/  IMAD.WIDE R4, R0, 0x4, R4 ;  /* 0x0000000400047825 */ /* 0x008fcc00078e0204 */
[----:B------:R-:W3:Y:S01]  /*0160*/  LDG.E.64 R4, desc[UR4][R4.64] ;  /* 0x0000000404047981 */ /* 0x000ee2000c1e1b00 */
[----:B----4-:R-:W-:-:S04]  /*0170*/  IMAD.WIDE R8, R13, 0x4, R8 ;  /* 0x000000040d087825 */ /* 0x010fc800078e0208 */
[----:B-----5:R-:W-:Y:S02]  /*0180*/  IMAD.WIDE R10, R13, 0x4, R10 ;  /* 0x000000040d0a7825 */ /* 0x020fe400078e020a */
[----:B------:R-:W4:Y:S04]  /*0190*/  LDG.E.EL.64 R8, desc[UR4][R8.64] ;  /* 0x0000000408087981 */ /* 0x000f28000c2e1b00 */
[----:B------:R-:W4:Y:S01]  /*01a0*/  LDG.E.EL.64 R10, desc[UR4][R10.64] ;  /* 0x000000040a0a7981 */ /* 0x000f22000c2e1b00 */
[----:B------:R-:W-:Y:S01]  /*01b0*/  HFMA2.MMA R15, -RZ, RZ, 1.625, 0 ;  /* 0x3e800000ff0f7435 */ /* 0x000fe200000001ff */
[----:B--2---:R-:W-:Y:S01]  /*01c0*/  FADD R2, R2, 9.9999997473787516356e-06 ;  /* 0x3727c5ac02027421 */ /* 0x004fe20000000000 */
[----:B------:R-:W-:-:S03]  /*01d0*/  FADD R12, R3, 9.9999997473787516356e-06 ;  /* 0x3727c5ac030c7421 */ /* 0x000fc60000000000 */
[----:B------:R1:W2:Y:S08]  /*01e0*/  MUFU.SQRT R13, R2 ;  /* 0x00000002000d7308 */ /* 0x0002b00000002000 */
[----:B------:R-:W5:Y:S01]  /*01f0*/  MUFU.SQRT R14, R12 ;  /* 0x0000000c000e7308 */ /* 0x000f620000002000 */
[----:B-1----:R-:W1:Y:S01]  /*0200*/  LDC.64 R2, c[0x0][0x238] ;  /* 0x00008e00ff027b82 */ /* 0x002e620000000a00 */
[----:B--2---:R-:W-:-:S02]  /*0210*/  FSETP.GT.AND P0, PT, R13, 8.50705917302346158658e+37, PT ;  /* 0x7e8000000d00780b */ /* 0x004fc40003f04000 */
[----:B------:R-:W-:Y:S02]  /*0220*/  FSETP.GEU.AND P2, PT, R13, 1.175494350822287508e-38, PT ;  /* 0x008000000d00780b */ /* 0x000fe40003f4e000 */
[C---:B-----5:R-:W-:Y:S02]  /*0230*/  FSETP.GT.AND P1, PT, R14.reuse, 8.50705917302346158658e+37, PT ;  /* 0x7e8000000e00780b */ /* 0x060fe40003f24000 */
[----:B------:R-:W-:-:S07]  /*0240*/  FSETP.GEU.AND P3, PT, R14, 1.175494350822287508e-38, PT ;  /* 0x008000000e00780b */ /* 0x000fce0003f6e000 */
[----:B------:R-:W-:-:S04]  /*0250*/  @P0 FMUL R13, R13, 0.25 ;  /* 0x3e8000000d0d0820 */ /* 0x000fc80000400000 */
[----:B------:R-:W-:Y:S01]  /*0260*/  @!P2 FMUL R13, R13, 16777216 ;  /* 0x4b8000000d0da820 */ /* 0x000fe20000400000 */
[----:B------:R-:W-:-:S04]  /*0270*/  @P1 FMUL R14, R14, 0.25 ;  /* 0x3e8000000e0e1820 */ /* 0x000fc80000400000 */
[----:B------:R-:W-:Y:S01]  /*0280*/  @!P3 FMUL R14, R14, 16777216 ;  /* 0x4b8000000e0eb820 */ /* 0x000fe20000400000 */
[----:B------:R-:W2:Y:S01]  /*0290*/  MUFU.RCP R13, R13 ;  /* 0x0000000d000d7308 */ /* 0x000ea20000001000 */
[----:B------:R-:W-:-:S07]  /*02a0*/  FSEL R12, R15, 1, P0 ;  /* 0x3f8000000f0c7808 */ /* 0x000fce0000000000 */
[----:B------:R-:W5:Y:S01]  /*02b0*/  MUFU.RCP R14, R14 ;  /* 0x0000000e000e7308 */ /* 0x000f620000001000 */
[----:B------:R-:W-:Y:S01]  /*02c0*/  FSEL R15, R15, 1, P1 ;  /* 0x3f8000000f0f7808 */ /* 0x000fe20000800000 */
[----:B------:R-:W-:Y:S01]  /*02d0*/  @!P2 FMUL R12, R12, 16777216 ;  /* 0x4b8000000c0ca820 */ /* 0x000fe20000400000 */
[----:B---3--:R-:W-:-:S03]  /*02e0*/  FADD R4, R4, -R6 ;  /* 0x8000000604047221 */ /* 0x008fc60000000000 */
[----:B------:R-:W-:Y:S01]  /*02f0*/  @!P3 FMUL R15, R15, 16777216 ;  /* 0x4b8000000f0fb820 */ /* 0x000fe20000400000 */
[----:B------:R-:W-:Y:S01]  /*0300*/  FADD R5, R5, -R7 ;  /* 0x8000000705057221 */ /* 0x000fe20000000000 */
[----:B--2---:R-:W-:Y:S02]  /*0310*/  FMUL R13, R13, R12 ;  /* 0x0000000c0d0d7220 */ /* 0x004fe40000400000 */
[----:B-----5:R-:W-:Y:S02]  /*0320*/  FMUL R6, R14, R15 ;  /* 0x0000000f0e067220 */ /* 0x020fe40000400000 */
[----:B------:R-:W-:Y:S02]  /*0330*/  FMUL R13, R4, R13 ;  /* 0x0000000d040d7220 */ /* 0x000fe40000400000 */
[----:B------:R-:W-:Y:S01]  /*0340*/  FMUL R6, R5, R6 ;  /* 0x0000000605067220 */ /* 0x000fe20000400000 */
[----:B-1----:R-:W-:-:S04]  /*0350*/  IMAD.WIDE R2, R0, 0x4, R2 ;  /* 0x0000000400027825 */ /* 0x002fc800078e0202 */
[----:B----4-:R-:W-:Y:S01]  /*0360*/  FFMA R8, R8, R13, R10 ;  /* 0x0000000d08087223 */ /* 0x010fe2000000000a */
[----:B------:R-:W-:-:S05]  /*0370*/  FFMA R9, R9, R6, R11 ;  /* 0x0000000609097223 */ /* 0x000fca000000000b */
[----:B------:R-:W-:Y:S01]  /*0380*/  STG.E.64 desc[UR4][R2.64], R8 ;  /* 0x0000000802007986 */ /* 0x000fe2000c101b04 */
[----:B------:R-:W-:Y:S05]  /*0390*/  EXIT ;  /* 0x000000000000794d */ /* 0x000fea0003800000 */
.L_x_0:
[----:B------:R-:W-:-:S00]  /*03a0*/  BRA `(.L_x_0) ;  /* 0xfffffffc00fc7947 */ /* 0x000fc0000383ffff */
[----:B------:R-:W-:-:S00]  /*03b0*/  NOP ;  /* 0x0000000000007918 */ /* 0x000fc00000000000 */
        /* <DEDUP_REMOVED lines=12> */
.L_x_1:


//--------------------- .nv.global.init           --------------------------
	.section	.nv.global.init,"aw",@progbits
.nv.global.init:
	.type		_$_str,@object
	.size		_$_str,(_$_str_$_2 - _$_str)
_$_str:
        /*0000*/ 	.byte	0x5f, 0x5f, 0x43, 0x55, 0x44, 0x41, 0x5f, 0x46, 0x54, 0x5a, 0x00
	.type		_$_str_$_2,@object
	.size		_$_str_$_2,(.L_1 - _$_str_$_2)
_$_str_$_2:
        /*000b*/ 	.byte	0x5f, 0x5f, 0x43, 0x55, 0x44, 0x41, 0x5f, 0x50, 0x52, 0x45, 0x43, 0x5f, 0x53, 0x51, 0x52, 0x54
        /*001b*/ 	.byte	0x00
.L_1:


//--------------------- .nv.constant0.triton_poi_fused__native_batch_norm_legit_no_training_48 --------------------------
	.section	.nv.constant0.triton_poi_fused__native_batch_norm_legit_no_training_48,"a",@progbits
	.sectionflags	@""
	.align	4
.nv.constant0.triton_poi_fused__native_batch_norm_legit_no_training_48:
	.zero		580
